	.headerflags	@"EF_CUDA_TEXMODE_UNIFIED EF_CUDA_64BIT_ADDRESS EF_CUDA_ACCELERATORS EF_CUDA_SM90 EF_CUDA_VIRTUAL_SM(EF_CUDA_SM90)"
	.elftype	@"ET_EXEC"


//--------------------- .nv.info                  --------------------------
	.section	.nv.info,"",@"SHT_CUDA_INFO"
	.align	4


	//----- nvinfo : EIATTR_REGCOUNT
	.align		4
        /*0000*/ 	.byte	0x04, 0x2f
        /*0002*/ 	.short	(.L_1 - .L_0)
	.align		4
.L_0:
        /*0004*/ 	.word	index@(triton_poi_fused_convolution_relu_19)
        /*0008*/ 	.word	0x0000000c


	//----- nvinfo : EIATTR_MIN_STACK_SIZE
	.align		4
.L_1:
        /*000c*/ 	.byte	0x04, 0x12
        /*000e*/ 	.short	(.L_3 - .L_2)
	.align		4
.L_2:
        /*0010*/ 	.word	index@(triton_poi_fused_convolution_relu_19)
        /*0014*/ 	.word	0x00000000


	//----- nvinfo : EIATTR_FRAME_SIZE
	.align		4
.L_3:
        /*0018*/ 	.byte	0x04, 0x11
        /*001a*/ 	.short	(.L_5 - .L_4)
	.align		4
.L_4:
        /*001c*/ 	.word	index@(triton_poi_fused_convolution_relu_19)
        /*0020*/ 	.word	0x00000000


	//----- nvinfo : EIATTR_MIN_STACK_SIZE
	.align		4
.L_5:
        /*0024*/ 	.byte	0x04, 0x12
        /*0026*/ 	.short	(.L_7 - .L_6)
	.align		4
.L_6:
        /*0028*/ 	.word	index@(triton_poi_fused_convolution_relu_19)
        /*002c*/ 	.word	0x00000000
.L_7:


//--------------------- .nv.info.triton_poi_fused_convolution_relu_19 --------------------------
	.section	.nv.info.triton_poi_fused_convolution_relu_19,"",@"SHT_CUDA_INFO"
	.sectionflags	@""
	.align	4


	//----- nvinfo : EIATTR_CUDA_API_VERSION
	.align		4
        /*0000*/ 	.byte	0x04, 0x37
        /*0002*/ 	.short	(.L_9 - .L_8)
.L_8:
        /*0004*/ 	.word	0x0000007c


	//----- nvinfo : EIATTR_KPARAM_INFO
	.align		4
.L_9:
        /*0008*/ 	.byte	0x04, 0x17
        /*000a*/ 	.short	(.L_11 - .L_10)
.L_10:
        /*000c*/ 	.word	0x00000000
        /*0010*/ 	.short	0x0002
        /*0012*/ 	.short	0x0010
        /*0014*/ 	.byte	0x00, 0xf0, 0x11, 0x00


	//----- nvinfo : EIATTR_KPARAM_INFO
	.align		4
.L_11:
        /*0018*/ 	.byte	0x04, 0x17
        /*001a*/ 	.short	(.L_13 - .L_12)
.L_12:
        /*001c*/ 	.word	0x00000000
        /*0020*/ 	.short	0x0001
        /*0022*/ 	.short	0x0008
        /*0024*/ 	.byte	0x00, 0xf4, 0x21, 0x00


	//----- nvinfo : EIATTR_KPARAM_INFO
	.align		4
.L_13:
        /*0028*/ 	.byte	0x04, 0x17
        /*002a*/ 	.short	(.L_15 - .L_14)
.L_14:
        /*002c*/ 	.word	0x00000000
        /*0030*/ 	.short	0x0000
        /*0032*/ 	.short	0x0000
        /*0034*/ 	.byte	0x00, 0xf4, 0x21, 0x00


	//----- nvinfo : EIATTR_SPARSE_MMA_MASK
	.align		4
.L_15:
        /*0038*/ 	.byte	0x03, 0x50
        /*003a*/ 	.short	0x0000


	//----- nvinfo : EIATTR_MAXREG_COUNT
	.align		4
        /*003c*/ 	.byte	0x03, 0x1b
        /*003e*/ 	.short	0x00ff


	//----- nvinfo : EIATTR_EXIT_INSTR_OFFSETS
	.align		4
        /*0040*/ 	.byte	0x04, 0x1c
        /*0042*/ 	.short	(.L_17 - .L_16)


	//   ....[0]....
.L_16:
        /*0044*/ 	.word	0x000001b0


	//----- nvinfo : EIATTR_REQNTID
	.align		4
.L_17:
        /*0048*/ 	.byte	0x04, 0x10
        /*004a*/ 	.short	(.L_19 - .L_18)
.L_18:
        /*004c*/ 	.word	0x00000080
        /*0050*/ 	.word	0x00000001
        /*0054*/ 	.word	0x00000001


	//----- nvinfo : EIATTR_CBANK_PARAM_SIZE
	.align		4
.L_19:
        /*0058*/ 	.byte	0x03, 0x19
        /*005a*/ 	.short	0x0014


	//----- nvinfo : EIATTR_PARAM_CBANK
	.align		4
        /*005c*/ 	.byte	0x04, 0x0a
        /*005e*/ 	.short	(.L_21 - .L_20)
	.align		4
.L_20:
        /*0060*/ 	.word	index@(.nv.constant0.triton_poi_fused_convolution_relu_19)
        /*0064*/ 	.short	0x0210
        /*0066*/ 	.short	0x0014


	//----- nvinfo : EIATTR_SW_WAR
	.align		4
.L_21:
        /*0068*/ 	.byte	0x04, 0x36
        /*006a*/ 	.short	(.L_23 - .L_22)
.L_22:
        /*006c*/ 	.word	0x00000008
.L_23:


//--------------------- .nv.callgraph             --------------------------
	.section	.nv.callgraph,"",@"SHT_CUDA_CALLGRAPH"
	.align	4
	.sectionentsize	8
	.align		4
        /*0000*/ 	.word	0x00000000
	.align		4
        /*0004*/ 	.word	0xffffffff
	.align		4
        /*0008*/ 	.word	0x00000000
	.align		4
        /*000c*/ 	.word	0xfffffffe
	.align		4
        /*0010*/ 	.word	0x00000000
	.align		4
        /*0014*/ 	.word	0xfffffffd
	.align		4
        /*0018*/ 	.word	0x00000000
	.align		4
        /*001c*/ 	.word	0xfffffffc


//--------------------- .text.triton_poi_fused_convolution_relu_19 --------------------------
	.section	.text.triton_poi_fused_convolution_relu_19,"ax",@progbits
	.align	128
        .global         triton_poi_fused_convolution_relu_19
        .type           triton_poi_fused_convolution_relu_19,@function
        .size           triton_poi_fused_convolution_relu_19,(.L_x_1 - triton_poi_fused_convolution_relu_19)
        .other          triton_poi_fused_convolution_relu_19,@"STO_CUDA_ENTRY STV_DEFAULT"
triton_poi_fused_convolution_relu_19:
.text.triton_poi_fused_convolution_relu_19:
[----:B------:R-:W-:Y:S01]  /*0000*/  LDC R1, c[0x0][0x28] ;  /* 0x00000a00ff017b82 */ /* 0x000fe20000000800 */
[----:B------:R-:W1:Y:S07]  /*0010*/  S2R R0, SR_TID.X ;  /* 0x0000000000007919 */ /* 0x000e6e0000002100 */
[----:B------:R-:W2:Y:S01]  /*0020*/  LDC.64 R4, c[0x0][0x218] ;  /* 0x00008600ff047b82 */ /* 0x000ea20000000a00 */
[----:B------:R-:W-:Y:S01]  /*0030*/  ULDC.64 UR4, c[0x0][0x208] ;  /* 0x0000820000047ab9 */ /* 0x000fe20000000a00 */
[----:B------:R-:W3:Y:S06]  /*0040*/  S2R R7, SR_CTAID.X ;  /* 0x0000000000077919 */ /* 0x000eec0000002500 */
[----:B------:R-:W4:Y:S01]  /*0050*/  LDC.64 R2, c[0x0][0x210] ;  /* 0x00008400ff027b82 */ /* 0x000f220000000a00 */
[----:B-1----:R-:W-:Y:S01]  /*0060*/  IMAD.SHL.U32 R0, R0, 0x2, RZ ;  /* 0x0000000200007824 */ /* 0x002fe200078e00ff */
[----:B---3--:R-:W-:-:S04]  /*0070*/  SHF.R.S32.HI R6, RZ, 0x17, R7 ;  /* 0x00000017ff067819 */ /* 0x008fc80000011407 */
[----:B------:R-:W-:Y:S02]  /*0080*/  LOP3.LUT R0, R0, 0xfe, RZ, 0xc0, !PT ;  /* 0x000000fe00007812 */ /* 0x000fe400078ec0ff */
[----:B------:R-:W-:-:S03]  /*0090*/  SGXT R6, R6, 0x1 ;  /* 0x000000010606781a */ /* 0x000fc60000000200 */
[----:B------:R-:W-:-:S04]  /*00a0*/  IMAD R7, R7, 0x100, R0 ;  /* 0x0000010007077824 */ /* 0x000fc800078e0200 */
[----:B----4-:R-:W-:Y:S01]  /*00b0*/  IMAD.WIDE R2, R7, 0x4, R2 ;  /* 0x0000000407027825 */ /* 0x010fe200078e0202 */
[----:B------:R-:W-:-:S04]  /*00c0*/  LEA.HI R6, R6, R7, RZ, 0x6 ;  /* 0x0000000706067211 */ /* 0x000fc800078f30ff */
[----:B------:R-:W-:-:S04]  /*00d0*/  SHF.R.S32.HI R6, RZ, 0x6, R6 ;  /* 0x00000006ff067819 */ /* 0x000fc80000011406 */
[----:B------:R-:W-:-:S04]  /*00e0*/  LEA.HI R0, R6, R6, RZ, 0x7 ;  /* 0x0000000606007211 */ /* 0x000fc800078f38ff */
[----:B------:R-:W-:-:S05]  /*00f0*/  LOP3.LUT R9, R0, 0xffffff80, RZ, 0xc0, !PT ;  /* 0xffffff8000097812 */ /* 0x000fca00078ec0ff */
[----:B------:R-:W-:Y:S02]  /*0100*/  IMAD.IADD R9, R6, 0x1, -R9 ;  /* 0x0000000106097824 */ /* 0x000fe400078e0a09 */
[----:B------:R-:W3:Y:S02]  /*0110*/  LDG.E.64 R6, desc[UR4][R2.64] ;  /* 0x0000000402067981 */ /* 0x000ee4000c1e1b00 */
[----:B--2---:R-:W-:-:S06]  /*0120*/  IMAD.WIDE R4, R9, 0x4, R4 ;  /* 0x0000000409047825 */ /* 0x004fcc00078e0204 */
[----:B------:R-:W3:Y:S02]  /*0130*/  LDG.E.EL R4, desc[UR4][R4.64] ;  /* 0x0000000404047981 */ /* 0x000ee4000c2e1900 */
[CC--:B---3--:R-:W-:Y:S01]  /*0140*/  FSETP.GEU.AND P0, PT, R6.reuse, -R4.reuse, PT ;  /* 0x800000040600720b */ /* 0x0c8fe20003f0e000 */
[--C-:B------:R-:W-:Y:S01]  /*0150*/  FADD R6, R6, R4.reuse ;  /* 0x0000000406067221 */ /* 0x100fe20000000000 */
[C---:B------:R-:W-:Y:S01]  /*0160*/  FADD R0, R7.reuse, R4 ;  /* 0x0000000407007221 */ /* 0x040fe20000000000 */
[----:B------:R-:W-:-:S03]  /*0170*/  FSETP.GEU.AND P1, PT, R7, -R4, PT ;  /* 0x800000040700720b */ /* 0x000fc60003f2e000 */
[----:B------:R-:W-:Y:S02]  /*0180*/  FSEL R6, R6, RZ, P0 ;  /* 0x000000ff06067208 */ /* 0x000fe40000000000 */
[----:B------:R-:W-:-:S05]  /*0190*/  FSEL R7, R0, RZ, P1 ;  /* 0x000000ff00077208 */ /* 0x000fca0000800000 */
[----:B------:R-:W-:Y:S01]  /*01a0*/  STG.E.64 desc[UR4][R2.64], R6 ;  /* 0x0000000602007986 */ /* 0x000fe2000c101b04 */
[----:B------:R-:W-:Y:S05]  /*01b0*/  EXIT ;  /* 0x000000000000794d */ /* 0x000fea0003800000 */
.L_x_0:
[----:B------:R-:W-:-:S00]  /*01c0*/  BRA `(.L_x_0) ;  /* 0xfffffffc00fc7947 */ /* 0x000fc0000383ffff */
[----:B------:R-:W-:-:S00]  /*01d0*/  NOP ;  /* 0x0000000000007918 */ /* 0x000fc00000000000 */
        /* <DEDUP_REMOVED lines=10> */
.L_x_1:


//--------------------- .nv.constant0.triton_poi_fused_convolution_relu_19 --------------------------
	.section	.nv.constant0.triton_poi_fused_convolution_relu_19,"a",@progbits
	.sectionflags	@""
	.align	4
.nv.constant0.triton_poi_fused_convolution_relu_19:
	.zero		548
